//
// Generated by NVIDIA NVVM Compiler
//
// Compiler Build ID: CL-36424714
// Cuda compilation tools, release 13.0, V13.0.88
// Based on NVVM 20.0.0
//

.version 9.0
.target sm_100
.address_size 64

	// .globl	_Z9vectorDotPKfS0_Pfi

.visible .entry _Z9vectorDotPKfS0_Pfi(
	.param .u64 .ptr .align 1 _Z9vectorDotPKfS0_Pfi_param_0,
	.param .u64 .ptr .align 1 _Z9vectorDotPKfS0_Pfi_param_1,
	.param .u64 .ptr .align 1 _Z9vectorDotPKfS0_Pfi_param_2,
	.param .u32 _Z9vectorDotPKfS0_Pfi_param_3
)
{
	.reg .pred 	%p<2>;
	.reg .b32 	%r<6>;
	.reg .b32 	%f<5>;
	.reg .b64 	%rd<10>;

	ld.param.u64 	%rd1, [_Z9vectorDotPKfS0_Pfi_param_0];
	ld.param.u64 	%rd2, [_Z9vectorDotPKfS0_Pfi_param_1];
	ld.param.u64 	%rd3, [_Z9vectorDotPKfS0_Pfi_param_2];
	ld.param.u32 	%r2, [_Z9vectorDotPKfS0_Pfi_param_3];
	mov.u32 	%r3, %ntid.x;
	mov.u32 	%r4, %ctaid.x;
	mov.u32 	%r5, %tid.x;
	mad.lo.s32 	%r1, %r3, %r4, %r5;
	setp.ge.s32 	%p1, %r1, %r2;
	@%p1 bra 	$L__BB0_2;
	cvta.to.global.u64 	%rd4, %rd1;
	cvta.to.global.u64 	%rd5, %rd2;
	cvta.to.global.u64 	%rd6, %rd3;
	mul.wide.s32 	%rd7, %r1, 4;
	add.s64 	%rd8, %rd4, %rd7;
	ld.global.f32 	%f1, [%rd8];
	add.s64 	%rd9, %rd5, %rd7;
	ld.global.f32 	%f2, [%rd9];
	mul.f32 	%f3, %f1, %f2;
	atom.global.add.f32 	%f4, [%rd6], %f3;
$L__BB0_2:
	ret;

}


// ===== COMPILED SASS (sm_100) =====

	.target	sm_100

	.elftype	@"ET_EXEC"


//--------------------- .note.nv.tkinfo           --------------------------
	.section	.note.nv.tkinfo,"",@"SHT_NOTE"
	.sectionflags	@"SHF_NOTE_NV_TKINFO"
	.tkinfo
        /*0018*/ 	.word	0x00000002
        /*0030*/ 	.string	""
        /*0030*/ 	.string	"ptxas"
        /*0030*/ 	.string	"Cuda compilation tools, release 13.0, V13.0.88"
        /*0030*/ 	.string	"Build cuda_13.0.r13.0/compiler.36424714_0"
        /*0030*/ 	.string	"-arch sm_100 -m 64 "



//--------------------- .note.nv.cuinfo           --------------------------
	.section	.note.nv.cuinfo,"",@"SHT_NOTE"
	.sectionflags	@"SHF_NOTE_NV_CUINFO"
        /*0018*/ 	.short	0x0002
        /*001a*/ 	.short	0x0064
        /*001c*/ 	.short	0x0082
	.zero		2


//--------------------- .nv.info                  --------------------------
	.section	.nv.info,"",@"SHT_CUDA_INFO"
	.align	4


	//----- nvinfo : EIATTR_REGCOUNT
	.align		4
        /*0000*/ 	.byte	0x04, 0x2f
        /*0002*/ 	.short	(.L_1 - .L_0)
	.align		4
.L_0:
        /*0004*/ 	.word	index@(_Z9vectorDotPKfS0_Pfi)
        /*0008*/ 	.word	0x0000000c


	//----- nvinfo : EIATTR_FRAME_SIZE
	.align		4
.L_1:
        /*000c*/ 	.byte	0x04, 0x11
        /*000e*/ 	.short	(.L_3 - .L_2)
	.align		4
.L_2:
        /*0010*/ 	.word	index@(_Z9vectorDotPKfS0_Pfi)
        /*0014*/ 	.word	0x00000000


	//----- nvinfo : EIATTR_MIN_STACK_SIZE
	.align		4
.L_3:
        /*0018*/ 	.byte	0x04, 0x12
        /*001a*/ 	.short	(.L_5 - .L_4)
	.align		4
.L_4:
        /*001c*/ 	.word	index@(_Z9vectorDotPKfS0_Pfi)
        /*0020*/ 	.word	0x00000000
.L_5:


//--------------------- .nv.compat                --------------------------
	.section	.nv.compat,"",@"SHT_CUDA_COMPAT_INFO"
	.align	4
        /*0000*/ 	.byte	0x02, 0x09, 0x00, 0x00, 0x02, 0x02, 0x01, 0x00, 0x02, 0x05, 0x05, 0x00, 0x03, 0x07, 0x01, 0x01
        /*0010*/ 	.byte	0x02, 0x03, 0x00, 0x00, 0x02, 0x06, 0x01, 0x00, 0x04, 0x0b, 0x08, 0x00, 0x09, 0x00, 0x00, 0x00
        /*0020*/ 	.byte	0x00, 0x00, 0x00, 0x00


//--------------------- .nv.info._Z9vectorDotPKfS0_Pfi --------------------------
	.section	.nv.info._Z9vectorDotPKfS0_Pfi,"",@"SHT_CUDA_INFO"
	.sectionflags	@""
	.align	4


	//----- nvinfo : EIATTR_CUDA_API_VERSION
	.align		4
        /*0000*/ 	.byte	0x04, 0x37
        /*0002*/ 	.short	(.L_7 - .L_6)
.L_6:
        /*0004*/ 	.word	0x00000082


	//----- nvinfo : EIATTR_KPARAM_INFO
	.align		4
.L_7:
        /*0008*/ 	.byte	0x04, 0x17
        /*000a*/ 	.short	(.L_9 - .L_8)
.L_8:
        /*000c*/ 	.word	0x00000000
        /*0010*/ 	.short	0x0003
        /*0012*/ 	.short	0x0018
        /*0014*/ 	.byte	0x00, 0xf0, 0x11, 0x00


	//----- nvinfo : EIATTR_KPARAM_INFO
	.align		4
.L_9:
        /*0018*/ 	.byte	0x04, 0x17
        /*001a*/ 	.short	(.L_11 - .L_10)
.L_10:
        /*001c*/ 	.word	0x00000000
        /*0020*/ 	.short	0x0002
        /*0022*/ 	.short	0x0010
        /*0024*/ 	.byte	0x00, 0xf5, 0x21, 0x00


	//----- nvinfo : EIATTR_KPARAM_INFO
	.align		4
.L_11:
        /*0028*/ 	.byte	0x04, 0x17
        /*002a*/ 	.short	(.L_13 - .L_12)
.L_12:
        /*002c*/ 	.word	0x00000000
        /*0030*/ 	.short	0x0001
        /*0032*/ 	.short	0x0008
        /*0034*/ 	.byte	0x00, 0xf5, 0x21, 0x00


	//----- nvinfo : EIATTR_KPARAM_INFO
	.align		4
.L_13:
        /*0038*/ 	.byte	0x04, 0x17
        /*003a*/ 	.short	(.L_15 - .L_14)
.L_14:
        /*003c*/ 	.word	0x00000000
        /*0040*/ 	.short	0x0000
        /*0042*/ 	.short	0x0000
        /*0044*/ 	.byte	0x00, 0xf5, 0x21, 0x00


	//----- nvinfo : EIATTR_SPARSE_MMA_MASK
	.align		4
.L_15:
        /*0048*/ 	.byte	0x03, 0x50
        /*004a*/ 	.short	0x0000


	//----- nvinfo : EIATTR_MAXREG_COUNT
	.align		4
        /*004c*/ 	.byte	0x03, 0x1b
        /*004e*/ 	.short	0x00ff


	//----- nvinfo : EIATTR_MERCURY_ISA_VERSION
	.align		4
        /*0050*/ 	.byte	0x03, 0x5f
        /*0052*/ 	.short	0x0101


	//----- nvinfo : EIATTR_VRC_CTA_INIT_COUNT
	.align		4
        /*0054*/ 	.byte	0x02, 0x4a
	.zero		1
	.zero		1


	//----- nvinfo : EIATTR_EXIT_INSTR_OFFSETS
	.align		4
        /*0058*/ 	.byte	0x04, 0x1c
        /*005a*/ 	.short	(.L_17 - .L_16)


	//   ....[0]....
.L_16:
        /*005c*/ 	.word	0x00000070


	//   ....[1]....
        /*0060*/ 	.word	0x00000120


	//----- nvinfo : EIATTR_CBANK_PARAM_SIZE
	.align		4
.L_17:
        /*0064*/ 	.byte	0x03, 0x19
        /*0066*/ 	.short	0x001c


	//----- nvinfo : EIATTR_PARAM_CBANK
	.align		4
        /*0068*/ 	.byte	0x04, 0x0a
        /*006a*/ 	.short	(.L_19 - .L_18)
	.align		4
.L_18:
        /*006c*/ 	.word	index@(.nv.constant0._Z9vectorDotPKfS0_Pfi)
        /*0070*/ 	.short	0x0380
        /*0072*/ 	.short	0x001c


	//----- nvinfo : EIATTR_SW_WAR
	.align		4
.L_19:
        /*0074*/ 	.byte	0x04, 0x36
        /*0076*/ 	.short	(.L_21 - .L_20)
.L_20:
        /*0078*/ 	.word	0x00000008
.L_21:


//--------------------- .nv.callgraph             --------------------------
	.section	.nv.callgraph,"",@"SHT_CUDA_CALLGRAPH"
	.align	4
	.sectionentsize	8
	.align		4
        /*0000*/ 	.word	0x00000000
	.align		4
        /*0004*/ 	.word	0xffffffff
	.align		4
        /*0008*/ 	.word	0x00000000
	.align		4
        /*000c*/ 	.word	0xfffffffe
	.align		4
        /*0010*/ 	.word	0x00000000
	.align		4
        /*0014*/ 	.word	0xfffffffd
	.align		4
        /*0018*/ 	.word	0x00000000
	.align		4
        /*001c*/ 	.word	0xfffffffc


//--------------------- .text._Z9vectorDotPKfS0_Pfi --------------------------
	.section	.text._Z9vectorDotPKfS0_Pfi,"ax",@progbits
	.align	128
        .global         _Z9vectorDotPKfS0_Pfi
        .type           _Z9vectorDotPKfS0_Pfi,@function
        .size           _Z9vectorDotPKfS0_Pfi,(.L_x_1 - _Z9vectorDotPKfS0_Pfi)
        .other          _Z9vectorDotPKfS0_Pfi,@"STO_CUDA_ENTRY STV_DEFAULT"
_Z9vectorDotPKfS0_Pfi:
.text._Z9vectorDotPKfS0_Pfi:
[----:B------:R-:W-:Y:S01]  /*0000*/  LDC R1, c[0x0][0x37c] ;  /* 0x0000df00ff017b82 */ /* 0x000fe20000000800 */
[----:B------:R-:W0:Y:S01]  /*0010*/  S2R R7, SR_CTAID.X ;  /* 0x0000000000077919 */ /* 0x000e220000002500 */
[----:B------:R-:W0:Y:S01]  /*0020*/  LDCU UR4, c[0x0][0x360] ;  /* 0x00006c00ff0477ac */ /* 0x000e220008000800 */
[----:B------:R-:W0:Y:S01]  /*0030*/  S2R R0, SR_TID.X ;  /* 0x0000000000007919 */ /* 0x000e220000002100 */
[----:B------:R-:W1:Y:S01]  /*0040*/  LDCU UR5, c[0x0][0x398] ;  /* 0x00007300ff0577ac */ /* 0x000e620008000800 */
[----:B0-----:R-:W-:-:S05]  /*0050*/  IMAD R7, R7, UR4, R0 ;  /* 0x0000000407077c24 */ /* 0x001fca000f8e0200 */
[----:B-1----:R-:W-:-:S13]  /*0060*/  ISETP.GE.AND P0, PT, R7, UR5, PT ;  /* 0x0000000507007c0c */ /* 0x002fda000bf06270 */
[----:B------:R-:W-:Y:S05]  /*0070*/  @P0 EXIT ;  /* 0x000000000000094d */ /* 0x000fea0003800000 */
[----:B------:R-:W0:Y:S01]  /*0080*/  LDC.64 R2, c[0x0][0x380] ;  /* 0x0000e000ff027b82 */ /* 0x000e220000000a00 */
[----:B------:R-:W1:Y:S07]  /*0090*/  LDCU.64 UR4, c[0x0][0x358] ;  /* 0x00006b00ff0477ac */ /* 0x000e6e0008000a00 */
[----:B------:R-:W2:Y:S01]  /*00a0*/  LDC.64 R4, c[0x0][0x388] ;  /* 0x0000e200ff047b82 */ /* 0x000ea20000000a00 */
[----:B0-----:R-:W-:-:S06]  /*00b0*/  IMAD.WIDE R2, R7, 0x4, R2 ;  /* 0x0000000407027825 */ /* 0x001fcc00078e0202 */
[----:B-1----:R-:W3:Y:S01]  /*00c0*/  LDG.E R2, desc[UR4][R2.64] ;  /* 0x0000000402027981 */ /* 0x002ee2000c1e1900 */
[----:B--2---:R-:W-:-:S06]  /*00d0*/  IMAD.WIDE R4, R7, 0x4, R4 ;  /* 0x0000000407047825 */ /* 0x004fcc00078e0204 */
[----:B------:R-:W3:Y:S01]  /*00e0*/  LDG.E R5, desc[UR4][R4.64] ;  /* 0x0000000404057981 */ /* 0x000ee2000c1e1900 */
[----:B------:R-:W0:Y:S01]  /*00f0*/  LDC.64 R6, c[0x0][0x390] ;  /* 0x0000e400ff067b82 */ /* 0x000e220000000a00 */
[----:B---3--:R-:W-:-:S05]  /*0100*/  FMUL R9, R2, R5 ;  /* 0x0000000502097220 */ /* 0x008fca0000400000 */
[----:B0-----:R-:W-:Y:S01]  /*0110*/  REDG.E.ADD.F32.FTZ.RN.STRONG.GPU desc[UR4][R6.64], R9 ;  /* 0x00000009060079a6 */ /* 0x001fe2000c12f304 */
[----:B------:R-:W-:Y:S05]  /*0120*/  EXIT ;  /* 0x000000000000794d */ /* 0x000fea0003800000 */
.L_x_0:
[----:B------:R-:W-:-:S00]  /*0130*/  BRA `(.L_x_0) ;  /* 0xfffffffc00fc7947 */ /* 0x000fc0000383ffff */
[----:B------:R-:W-:-:S00]  /*0140*/  NOP ;  /* 0x0000000000007918 */ /* 0x000fc00000000000 */
        /* <DEDUP_REMOVED lines=11> */
.L_x_1:


//--------------------- .nv.shared.reserved.0     --------------------------
	.section	.nv.shared.reserved.0,"aw",@nobits
	.weak		__nv_reservedSMEM_offset_0_alias
	.size		__nv_reservedSMEM_offset_0_alias, 0, 64
	.other		__nv_reservedSMEM_offset_0_alias,@"STO_CUDA_RESERVED_SHARED STV_DEFAULT"
__nv_reservedSMEM_offset_0_alias:
	.zero		0
	.zero		64


//--------------------- .nv.constant0._Z9vectorDotPKfS0_Pfi --------------------------
	.section	.nv.constant0._Z9vectorDotPKfS0_Pfi,"a",@progbits
	.sectionflags	@""
	.align	4
.nv.constant0._Z9vectorDotPKfS0_Pfi:
	.zero		924


//--------------------- SYMBOLS --------------------------

	.type		.nv.reservedSmem.offset0,@object
	.size		.nv.reservedSmem.offset0,0x4
